//
// Generated by NVIDIA NVVM Compiler
//
// Compiler Build ID: CL-36424714
// Cuda compilation tools, release 13.0, V13.0.88
// Based on NVVM 20.0.0
//

.version 9.0
.target sm_100
.address_size 64

	// .globl	_Z9countSortPfii
.extern .func  (.param .b64 func_retval0) malloc
(
	.param .b64 malloc_param_0
)
;
.extern .func free
(
	.param .b64 free_param_0
)
;

.visible .entry _Z9countSortPfii(
	.param .u64 .ptr .align 1 _Z9countSortPfii_param_0,
	.param .u32 _Z9countSortPfii_param_1,
	.param .u32 _Z9countSortPfii_param_2
)
{
	.local .align 8 .b8 	__local_depot0[8];
	.reg .b64 	%SP;
	.reg .b64 	%SPL;
	.reg .pred 	%p<20>;
	.reg .b32 	%r<279>;
	.reg .b32 	%f<3>;
	.reg .b64 	%rd<131>;

	mov.u64 	%SPL, __local_depot0;
	ld.param.u64 	%rd19, [_Z9countSortPfii_param_0];
	ld.param.u32 	%r47, [_Z9countSortPfii_param_1];
	ld.param.u32 	%r48, [_Z9countSortPfii_param_2];
	cvta.to.global.u64 	%rd1, %rd19;
	add.u64 	%rd2, %SPL, 0;
	mul.wide.s32 	%rd21, %r47, 4;
	{ // callseq 0, 0
	.param .b64 param0;
	st.param.b64 	[param0], %rd21;
	.param .b64 retval0;
	call.uni (retval0), 
	malloc, 
	(
	param0
	);
	ld.param.b64 	%rd22, [retval0];
	} // callseq 0
	mov.u32 	%r49, %tid.x;
	mov.u32 	%r50, %ntid.x;
	mov.u32 	%r51, %ctaid.x;
	mad.lo.s32 	%r1, %r50, %r51, %r49;
	setp.ge.s32 	%p1, %r1, %r47;
	@%p1 bra 	$L__BB0_29;
	mov.b32 	%r52, 0;
	st.local.v2.u32 	[%rd2], {%r52, %r52};
	setp.lt.s32 	%p2, %r47, 1;
	@%p2 bra 	$L__BB0_14;
	and.b32  	%r2, %r47, 15;
	setp.lt.u32 	%p3, %r47, 16;
	mov.b32 	%r262, 0;
	@%p3 bra 	$L__BB0_5;
	and.b32  	%r262, %r47, 2147483632;
	neg.s32 	%r260, %r262;
	add.s64 	%rd126, %rd1, 32;
$L__BB0_4:
	.pragma "nounroll";
	ld.global.u32 	%r54, [%rd126+-32];
	shr.u32 	%r55, %r54, %r48;
	shl.b32 	%r56, %r55, 2;
	cvt.u64.u32 	%rd23, %r56;
	and.b64  	%rd24, %rd23, 4;
	add.s64 	%rd25, %rd2, %rd24;
	ld.local.u32 	%r57, [%rd25];
	add.s32 	%r58, %r57, 1;
	st.local.u32 	[%rd25], %r58;
	ld.global.u32 	%r59, [%rd126+-28];
	shr.u32 	%r60, %r59, %r48;
	shl.b32 	%r61, %r60, 2;
	cvt.u64.u32 	%rd26, %r61;
	and.b64  	%rd27, %rd26, 4;
	add.s64 	%rd28, %rd2, %rd27;
	ld.local.u32 	%r62, [%rd28];
	add.s32 	%r63, %r62, 1;
	st.local.u32 	[%rd28], %r63;
	ld.global.u32 	%r64, [%rd126+-24];
	shr.u32 	%r65, %r64, %r48;
	shl.b32 	%r66, %r65, 2;
	cvt.u64.u32 	%rd29, %r66;
	and.b64  	%rd30, %rd29, 4;
	add.s64 	%rd31, %rd2, %rd30;
	ld.local.u32 	%r67, [%rd31];
	add.s32 	%r68, %r67, 1;
	st.local.u32 	[%rd31], %r68;
	ld.global.u32 	%r69, [%rd126+-20];
	shr.u32 	%r70, %r69, %r48;
	shl.b32 	%r71, %r70, 2;
	cvt.u64.u32 	%rd32, %r71;
	and.b64  	%rd33, %rd32, 4;
	add.s64 	%rd34, %rd2, %rd33;
	ld.local.u32 	%r72, [%rd34];
	add.s32 	%r73, %r72, 1;
	st.local.u32 	[%rd34], %r73;
	ld.global.u32 	%r74, [%rd126+-16];
	shr.u32 	%r75, %r74, %r48;
	shl.b32 	%r76, %r75, 2;
	cvt.u64.u32 	%rd35, %r76;
	and.b64  	%rd36, %rd35, 4;
	add.s64 	%rd37, %rd2, %rd36;
	ld.local.u32 	%r77, [%rd37];
	add.s32 	%r78, %r77, 1;
	st.local.u32 	[%rd37], %r78;
	ld.global.u32 	%r79, [%rd126+-12];
	shr.u32 	%r80, %r79, %r48;
	shl.b32 	%r81, %r80, 2;
	cvt.u64.u32 	%rd38, %r81;
	and.b64  	%rd39, %rd38, 4;
	add.s64 	%rd40, %rd2, %rd39;
	ld.local.u32 	%r82, [%rd40];
	add.s32 	%r83, %r82, 1;
	st.local.u32 	[%rd40], %r83;
	ld.global.u32 	%r84, [%rd126+-8];
	shr.u32 	%r85, %r84, %r48;
	shl.b32 	%r86, %r85, 2;
	cvt.u64.u32 	%rd41, %r86;
	and.b64  	%rd42, %rd41, 4;
	add.s64 	%rd43, %rd2, %rd42;
	ld.local.u32 	%r87, [%rd43];
	add.s32 	%r88, %r87, 1;
	st.local.u32 	[%rd43], %r88;
	ld.global.u32 	%r89, [%rd126+-4];
	shr.u32 	%r90, %r89, %r48;
	shl.b32 	%r91, %r90, 2;
	cvt.u64.u32 	%rd44, %r91;
	and.b64  	%rd45, %rd44, 4;
	add.s64 	%rd46, %rd2, %rd45;
	ld.local.u32 	%r92, [%rd46];
	add.s32 	%r93, %r92, 1;
	st.local.u32 	[%rd46], %r93;
	ld.global.u32 	%r94, [%rd126];
	shr.u32 	%r95, %r94, %r48;
	shl.b32 	%r96, %r95, 2;
	cvt.u64.u32 	%rd47, %r96;
	and.b64  	%rd48, %rd47, 4;
	add.s64 	%rd49, %rd2, %rd48;
	ld.local.u32 	%r97, [%rd49];
	add.s32 	%r98, %r97, 1;
	st.local.u32 	[%rd49], %r98;
	ld.global.u32 	%r99, [%rd126+4];
	shr.u32 	%r100, %r99, %r48;
	shl.b32 	%r101, %r100, 2;
	cvt.u64.u32 	%rd50, %r101;
	and.b64  	%rd51, %rd50, 4;
	add.s64 	%rd52, %rd2, %rd51;
	ld.local.u32 	%r102, [%rd52];
	add.s32 	%r103, %r102, 1;
	st.local.u32 	[%rd52], %r103;
	ld.global.u32 	%r104, [%rd126+8];
	shr.u32 	%r105, %r104, %r48;
	shl.b32 	%r106, %r105, 2;
	cvt.u64.u32 	%rd53, %r106;
	and.b64  	%rd54, %rd53, 4;
	add.s64 	%rd55, %rd2, %rd54;
	ld.local.u32 	%r107, [%rd55];
	add.s32 	%r108, %r107, 1;
	st.local.u32 	[%rd55], %r108;
	ld.global.u32 	%r109, [%rd126+12];
	shr.u32 	%r110, %r109, %r48;
	shl.b32 	%r111, %r110, 2;
	cvt.u64.u32 	%rd56, %r111;
	and.b64  	%rd57, %rd56, 4;
	add.s64 	%rd58, %rd2, %rd57;
	ld.local.u32 	%r112, [%rd58];
	add.s32 	%r113, %r112, 1;
	st.local.u32 	[%rd58], %r113;
	ld.global.u32 	%r114, [%rd126+16];
	shr.u32 	%r115, %r114, %r48;
	shl.b32 	%r116, %r115, 2;
	cvt.u64.u32 	%rd59, %r116;
	and.b64  	%rd60, %rd59, 4;
	add.s64 	%rd61, %rd2, %rd60;
	ld.local.u32 	%r117, [%rd61];
	add.s32 	%r118, %r117, 1;
	st.local.u32 	[%rd61], %r118;
	ld.global.u32 	%r119, [%rd126+20];
	shr.u32 	%r120, %r119, %r48;
	shl.b32 	%r121, %r120, 2;
	cvt.u64.u32 	%rd62, %r121;
	and.b64  	%rd63, %rd62, 4;
	add.s64 	%rd64, %rd2, %rd63;
	ld.local.u32 	%r122, [%rd64];
	add.s32 	%r123, %r122, 1;
	st.local.u32 	[%rd64], %r123;
	ld.global.u32 	%r124, [%rd126+24];
	shr.u32 	%r125, %r124, %r48;
	shl.b32 	%r126, %r125, 2;
	cvt.u64.u32 	%rd65, %r126;
	and.b64  	%rd66, %rd65, 4;
	add.s64 	%rd67, %rd2, %rd66;
	ld.local.u32 	%r127, [%rd67];
	add.s32 	%r128, %r127, 1;
	st.local.u32 	[%rd67], %r128;
	ld.global.u32 	%r129, [%rd126+28];
	shr.u32 	%r130, %r129, %r48;
	shl.b32 	%r131, %r130, 2;
	cvt.u64.u32 	%rd68, %r131;
	and.b64  	%rd69, %rd68, 4;
	add.s64 	%rd70, %rd2, %rd69;
	ld.local.u32 	%r132, [%rd70];
	add.s32 	%r133, %r132, 1;
	st.local.u32 	[%rd70], %r133;
	add.s32 	%r260, %r260, 16;
	add.s64 	%rd126, %rd126, 64;
	setp.ne.s32 	%p4, %r260, 0;
	@%p4 bra 	$L__BB0_4;
$L__BB0_5:
	setp.eq.s32 	%p5, %r2, 0;
	@%p5 bra 	$L__BB0_14;
	and.b32  	%r8, %r47, 7;
	setp.lt.u32 	%p6, %r2, 8;
	@%p6 bra 	$L__BB0_8;
	mul.wide.u32 	%rd71, %r262, 4;
	add.s64 	%rd72, %rd1, %rd71;
	ld.global.u32 	%r134, [%rd72];
	shr.u32 	%r135, %r134, %r48;
	shl.b32 	%r136, %r135, 2;
	cvt.u64.u32 	%rd73, %r136;
	and.b64  	%rd74, %rd73, 4;
	add.s64 	%rd75, %rd2, %rd74;
	ld.local.u32 	%r137, [%rd75];
	add.s32 	%r138, %r137, 1;
	st.local.u32 	[%rd75], %r138;
	ld.global.u32 	%r139, [%rd72+4];
	shr.u32 	%r140, %r139, %r48;
	shl.b32 	%r141, %r140, 2;
	cvt.u64.u32 	%rd76, %r141;
	and.b64  	%rd77, %rd76, 4;
	add.s64 	%rd78, %rd2, %rd77;
	ld.local.u32 	%r142, [%rd78];
	add.s32 	%r143, %r142, 1;
	st.local.u32 	[%rd78], %r143;
	ld.global.u32 	%r144, [%rd72+8];
	shr.u32 	%r145, %r144, %r48;
	shl.b32 	%r146, %r145, 2;
	cvt.u64.u32 	%rd79, %r146;
	and.b64  	%rd80, %rd79, 4;
	add.s64 	%rd81, %rd2, %rd80;
	ld.local.u32 	%r147, [%rd81];
	add.s32 	%r148, %r147, 1;
	st.local.u32 	[%rd81], %r148;
	ld.global.u32 	%r149, [%rd72+12];
	shr.u32 	%r150, %r149, %r48;
	shl.b32 	%r151, %r150, 2;
	cvt.u64.u32 	%rd82, %r151;
	and.b64  	%rd83, %rd82, 4;
	add.s64 	%rd84, %rd2, %rd83;
	ld.local.u32 	%r152, [%rd84];
	add.s32 	%r153, %r152, 1;
	st.local.u32 	[%rd84], %r153;
	ld.global.u32 	%r154, [%rd72+16];
	shr.u32 	%r155, %r154, %r48;
	shl.b32 	%r156, %r155, 2;
	cvt.u64.u32 	%rd85, %r156;
	and.b64  	%rd86, %rd85, 4;
	add.s64 	%rd87, %rd2, %rd86;
	ld.local.u32 	%r157, [%rd87];
	add.s32 	%r158, %r157, 1;
	st.local.u32 	[%rd87], %r158;
	ld.global.u32 	%r159, [%rd72+20];
	shr.u32 	%r160, %r159, %r48;
	shl.b32 	%r161, %r160, 2;
	cvt.u64.u32 	%rd88, %r161;
	and.b64  	%rd89, %rd88, 4;
	add.s64 	%rd90, %rd2, %rd89;
	ld.local.u32 	%r162, [%rd90];
	add.s32 	%r163, %r162, 1;
	st.local.u32 	[%rd90], %r163;
	ld.global.u32 	%r164, [%rd72+24];
	shr.u32 	%r165, %r164, %r48;
	shl.b32 	%r166, %r165, 2;
	cvt.u64.u32 	%rd91, %r166;
	and.b64  	%rd92, %rd91, 4;
	add.s64 	%rd93, %rd2, %rd92;
	ld.local.u32 	%r167, [%rd93];
	add.s32 	%r168, %r167, 1;
	st.local.u32 	[%rd93], %r168;
	ld.global.u32 	%r169, [%rd72+28];
	shr.u32 	%r170, %r169, %r48;
	shl.b32 	%r171, %r170, 2;
	cvt.u64.u32 	%rd94, %r171;
	and.b64  	%rd95, %rd94, 4;
	add.s64 	%rd96, %rd2, %rd95;
	ld.local.u32 	%r172, [%rd96];
	add.s32 	%r173, %r172, 1;
	st.local.u32 	[%rd96], %r173;
	add.s32 	%r262, %r262, 8;
$L__BB0_8:
	setp.eq.s32 	%p7, %r8, 0;
	@%p7 bra 	$L__BB0_14;
	and.b32  	%r11, %r47, 3;
	setp.lt.u32 	%p8, %r8, 4;
	@%p8 bra 	$L__BB0_11;
	mul.wide.u32 	%rd97, %r262, 4;
	add.s64 	%rd98, %rd1, %rd97;
	ld.global.u32 	%r174, [%rd98];
	shr.u32 	%r175, %r174, %r48;
	shl.b32 	%r176, %r175, 2;
	cvt.u64.u32 	%rd99, %r176;
	and.b64  	%rd100, %rd99, 4;
	add.s64 	%rd101, %rd2, %rd100;
	ld.local.u32 	%r177, [%rd101];
	add.s32 	%r178, %r177, 1;
	st.local.u32 	[%rd101], %r178;
	ld.global.u32 	%r179, [%rd98+4];
	shr.u32 	%r180, %r179, %r48;
	shl.b32 	%r181, %r180, 2;
	cvt.u64.u32 	%rd102, %r181;
	and.b64  	%rd103, %rd102, 4;
	add.s64 	%rd104, %rd2, %rd103;
	ld.local.u32 	%r182, [%rd104];
	add.s32 	%r183, %r182, 1;
	st.local.u32 	[%rd104], %r183;
	ld.global.u32 	%r184, [%rd98+8];
	shr.u32 	%r185, %r184, %r48;
	shl.b32 	%r186, %r185, 2;
	cvt.u64.u32 	%rd105, %r186;
	and.b64  	%rd106, %rd105, 4;
	add.s64 	%rd107, %rd2, %rd106;
	ld.local.u32 	%r187, [%rd107];
	add.s32 	%r188, %r187, 1;
	st.local.u32 	[%rd107], %r188;
	ld.global.u32 	%r189, [%rd98+12];
	shr.u32 	%r190, %r189, %r48;
	shl.b32 	%r191, %r190, 2;
	cvt.u64.u32 	%rd108, %r191;
	and.b64  	%rd109, %rd108, 4;
	add.s64 	%rd110, %rd2, %rd109;
	ld.local.u32 	%r192, [%rd110];
	add.s32 	%r193, %r192, 1;
	st.local.u32 	[%rd110], %r193;
	add.s32 	%r262, %r262, 4;
$L__BB0_11:
	setp.eq.s32 	%p9, %r11, 0;
	@%p9 bra 	$L__BB0_14;
	mul.wide.u32 	%rd111, %r262, 4;
	add.s64 	%rd127, %rd1, %rd111;
	neg.s32 	%r264, %r11;
$L__BB0_13:
	.pragma "nounroll";
	ld.global.u32 	%r194, [%rd127];
	shr.u32 	%r195, %r194, %r48;
	shl.b32 	%r196, %r195, 2;
	cvt.u64.u32 	%rd112, %r196;
	and.b64  	%rd113, %rd112, 4;
	add.s64 	%rd114, %rd2, %rd113;
	ld.local.u32 	%r197, [%rd114];
	add.s32 	%r198, %r197, 1;
	st.local.u32 	[%rd114], %r198;
	add.s64 	%rd127, %rd127, 4;
	add.s32 	%r264, %r264, 1;
	setp.ne.s32 	%p10, %r264, 0;
	@%p10 bra 	$L__BB0_13;
$L__BB0_14:
	bar.sync 	0;
	mul.wide.s32 	%rd116, %r1, 4;
	add.s64 	%rd10, %rd1, %rd116;
	ld.global.u32 	%r17, [%rd10];
	setp.lt.s32 	%p11, %r17, 0;
	mov.b64 	%rd130, -1;
	@%p11 bra 	$L__BB0_28;
	shr.u32 	%r201, %r17, %r48;
	add.s32 	%r18, %r201, 1;
	and.b32  	%r19, %r18, 15;
	setp.lt.u32 	%p12, %r201, 15;
	mov.b32 	%r271, 0;
	mov.u32 	%r278, %r271;
	@%p12 bra 	$L__BB0_18;
	and.b32  	%r271, %r18, -16;
	neg.s32 	%r265, %r271;
	add.s64 	%rd128, %rd2, 32;
	mov.b32 	%r278, 0;
$L__BB0_17:
	.pragma "nounroll";
	ld.local.v2.u32 	{%r203, %r204}, [%rd128+-32];
	add.s32 	%r205, %r203, %r278;
	add.s32 	%r206, %r204, %r205;
	ld.local.v2.u32 	{%r207, %r208}, [%rd128+-24];
	add.s32 	%r209, %r207, %r206;
	add.s32 	%r210, %r208, %r209;
	ld.local.v2.u32 	{%r211, %r212}, [%rd128+-16];
	add.s32 	%r213, %r211, %r210;
	add.s32 	%r214, %r212, %r213;
	ld.local.v2.u32 	{%r215, %r216}, [%rd128+-8];
	add.s32 	%r217, %r215, %r214;
	add.s32 	%r218, %r216, %r217;
	ld.local.v2.u32 	{%r219, %r220}, [%rd128];
	add.s32 	%r221, %r219, %r218;
	add.s32 	%r222, %r220, %r221;
	ld.local.v2.u32 	{%r223, %r224}, [%rd128+8];
	add.s32 	%r225, %r223, %r222;
	add.s32 	%r226, %r224, %r225;
	ld.local.v2.u32 	{%r227, %r228}, [%rd128+16];
	add.s32 	%r229, %r227, %r226;
	add.s32 	%r230, %r228, %r229;
	ld.local.v2.u32 	{%r231, %r232}, [%rd128+24];
	add.s32 	%r233, %r231, %r230;
	add.s32 	%r278, %r232, %r233;
	add.s32 	%r265, %r265, 16;
	add.s64 	%rd128, %rd128, 64;
	setp.ne.s32 	%p13, %r265, 0;
	@%p13 bra 	$L__BB0_17;
$L__BB0_18:
	setp.eq.s32 	%p14, %r19, 0;
	@%p14 bra 	$L__BB0_27;
	and.b32  	%r29, %r18, 7;
	setp.lt.u32 	%p15, %r19, 8;
	@%p15 bra 	$L__BB0_21;
	mul.wide.u32 	%rd117, %r271, 4;
	add.s64 	%rd118, %rd2, %rd117;
	ld.local.u32 	%r235, [%rd118];
	add.s32 	%r236, %r235, %r278;
	ld.local.u32 	%r237, [%rd118+4];
	add.s32 	%r238, %r237, %r236;
	ld.local.u32 	%r239, [%rd118+8];
	add.s32 	%r240, %r239, %r238;
	ld.local.u32 	%r241, [%rd118+12];
	add.s32 	%r242, %r241, %r240;
	ld.local.u32 	%r243, [%rd118+16];
	add.s32 	%r244, %r243, %r242;
	ld.local.u32 	%r245, [%rd118+20];
	add.s32 	%r246, %r245, %r244;
	ld.local.u32 	%r247, [%rd118+24];
	add.s32 	%r248, %r247, %r246;
	ld.local.u32 	%r249, [%rd118+28];
	add.s32 	%r278, %r249, %r248;
	add.s32 	%r271, %r271, 8;
$L__BB0_21:
	setp.eq.s32 	%p16, %r29, 0;
	@%p16 bra 	$L__BB0_27;
	and.b32  	%r35, %r18, 3;
	setp.lt.u32 	%p17, %r29, 4;
	@%p17 bra 	$L__BB0_24;
	mul.wide.u32 	%rd119, %r271, 4;
	add.s64 	%rd120, %rd2, %rd119;
	ld.local.u32 	%r251, [%rd120];
	add.s32 	%r252, %r251, %r278;
	ld.local.u32 	%r253, [%rd120+4];
	add.s32 	%r254, %r253, %r252;
	ld.local.u32 	%r255, [%rd120+8];
	add.s32 	%r256, %r255, %r254;
	ld.local.u32 	%r257, [%rd120+12];
	add.s32 	%r278, %r257, %r256;
	add.s32 	%r271, %r271, 4;
$L__BB0_24:
	setp.eq.s32 	%p18, %r35, 0;
	@%p18 bra 	$L__BB0_27;
	mul.wide.u32 	%rd121, %r271, 4;
	add.s64 	%rd129, %rd2, %rd121;
	neg.s32 	%r276, %r35;
$L__BB0_26:
	.pragma "nounroll";
	ld.local.u32 	%r258, [%rd129];
	add.s32 	%r278, %r258, %r278;
	add.s64 	%rd129, %rd129, 4;
	add.s32 	%r276, %r276, 1;
	setp.ne.s32 	%p19, %r276, 0;
	@%p19 bra 	$L__BB0_26;
$L__BB0_27:
	add.s32 	%r259, %r278, -1;
	cvt.s64.s32 	%rd130, %r259;
$L__BB0_28:
	bar.sync 	0;
	ld.global.f32 	%f1, [%rd10];
	shl.b64 	%rd122, %rd130, 2;
	add.s64 	%rd123, %rd22, %rd122;
	st.f32 	[%rd123], %f1;
	bar.sync 	0;
	add.s64 	%rd125, %rd22, %rd116;
	ld.f32 	%f2, [%rd125];
	st.global.f32 	[%rd10], %f2;
$L__BB0_29:
	{ // callseq 1, 0
	.param .b64 param0;
	st.param.b64 	[param0], %rd22;
	call.uni 
	free, 
	(
	param0
	);
	} // callseq 1
	ret;

}


// ===== COMPILED SASS (sm_100) =====

	.target	sm_100

	.elftype	@"ET_EXEC"


//--------------------- .note.nv.tkinfo           --------------------------
	.section	.note.nv.tkinfo,"",@"SHT_NOTE"
	.sectionflags	@"SHF_NOTE_NV_TKINFO"
	.tkinfo
        /*0018*/ 	.word	0x00000002
        /*0030*/ 	.string	""
        /*0030*/ 	.string	"ptxas"
        /*0030*/ 	.string	"Cuda compilation tools, release 13.0, V13.0.88"
        /*0030*/ 	.string	"Build cuda_13.0.r13.0/compiler.36424714_0"
        /*0030*/ 	.string	"-arch sm_100 -m 64 "



//--------------------- .note.nv.cuinfo           --------------------------
	.section	.note.nv.cuinfo,"",@"SHT_NOTE"
	.sectionflags	@"SHF_NOTE_NV_CUINFO"
        /*0018*/ 	.short	0x0002
        /*001a*/ 	.short	0x0064
        /*001c*/ 	.short	0x0082
	.zero		2


//--------------------- .nv.info                  --------------------------
	.section	.nv.info,"",@"SHT_CUDA_INFO"
	.align	4


	//----- nvinfo : EIATTR_REGCOUNT
	.align		4
        /*0000*/ 	.byte	0x04, 0x2f
        /*0002*/ 	.short	(.L_1 - .L_0)
	.align		4
.L_0:
        /*0004*/ 	.word	index@(_Z9countSortPfii)
        /*0008*/ 	.word	0x0000001d


	//----- nvinfo : EIATTR_FRAME_SIZE
	.align		4
.L_1:
        /*000c*/ 	.byte	0x04, 0x11
        /*000e*/ 	.short	(.L_3 - .L_2)
	.align		4
.L_2:
        /*0010*/ 	.word	index@(_Z9countSortPfii)
        /*0014*/ 	.word	0x00000008


	//----- nvinfo : EIATTR_MIN_STACK_SIZE
	.align		4
.L_3:
        /*0018*/ 	.byte	0x04, 0x12
        /*001a*/ 	.short	(.L_5 - .L_4)
	.align		4
.L_4:
        /*001c*/ 	.word	index@(_Z9countSortPfii)
        /*0020*/ 	.word	0x00000008
.L_5:


//--------------------- .nv.compat                --------------------------
	.section	.nv.compat,"",@"SHT_CUDA_COMPAT_INFO"
	.align	4
        /*0000*/ 	.byte	0x02, 0x09, 0x00, 0x00, 0x02, 0x02, 0x01, 0x00, 0x02, 0x05, 0x05, 0x00, 0x03, 0x07, 0x01, 0x01
        /*0010*/ 	.byte	0x02, 0x03, 0x00, 0x00, 0x02, 0x06, 0x01, 0x00, 0x04, 0x0b, 0x08, 0x00, 0x09, 0x00, 0x00, 0x00
        /*0020*/ 	.byte	0x00, 0x00, 0x00, 0x00


//--------------------- .nv.info._Z9countSortPfii --------------------------
	.section	.nv.info._Z9countSortPfii,"",@"SHT_CUDA_INFO"
	.sectionflags	@""
	.align	4


	//----- nvinfo : EIATTR_CUDA_API_VERSION
	.align		4
        /*0000*/ 	.byte	0x04, 0x37
        /*0002*/ 	.short	(.L_7 - .L_6)
.L_6:
        /*0004*/ 	.word	0x00000082


	//----- nvinfo : EIATTR_KPARAM_INFO
	.align		4
.L_7:
        /*0008*/ 	.byte	0x04, 0x17
        /*000a*/ 	.short	(.L_9 - .L_8)
.L_8:
        /*000c*/ 	.word	0x00000000
        /*0010*/ 	.short	0x0002
        /*0012*/ 	.short	0x000c
        /*0014*/ 	.byte	0x00, 0xf0, 0x11, 0x00


	//----- nvinfo : EIATTR_KPARAM_INFO
	.align		4
.L_9:
        /*0018*/ 	.byte	0x04, 0x17
        /*001a*/ 	.short	(.L_11 - .L_10)
.L_10:
        /*001c*/ 	.word	0x00000000
        /*0020*/ 	.short	0x0001
        /*0022*/ 	.short	0x0008
        /*0024*/ 	.byte	0x00, 0xf0, 0x11, 0x00


	//----- nvinfo : EIATTR_KPARAM_INFO
	.align		4
.L_11:
        /*0028*/ 	.byte	0x04, 0x17
        /*002a*/ 	.short	(.L_13 - .L_12)
.L_12:
        /*002c*/ 	.word	0x00000000
        /*0030*/ 	.short	0x0000
        /*0032*/ 	.short	0x0000
        /*0034*/ 	.byte	0x00, 0xf5, 0x21, 0x00


	//----- nvinfo : EIATTR_SPARSE_MMA_MASK
	.align		4
.L_13:
        /*0038*/ 	.byte	0x03, 0x50
        /*003a*/ 	.short	0x0000


	//----- nvinfo : EIATTR_MAXREG_COUNT
	.align		4
        /*003c*/ 	.byte	0x03, 0x1b
        /*003e*/ 	.short	0x00ff


	//----- nvinfo : EIATTR_NUM_BARRIERS
	.align		4
        /*0040*/ 	.byte	0x02, 0x4c
        /*0042*/ 	.byte	0x01
	.zero		1


	//----- nvinfo : EIATTR_EXTERNS
	.align		4
        /*0044*/ 	.byte	0x04, 0x0f
        /*0046*/ 	.short	(.L_15 - .L_14)


	//   ....[0]....
	.align		4
.L_14:
        /*0048*/ 	.word	index@(malloc)


	//   ....[1]....
	.align		4
        /*004c*/ 	.word	index@(free)


	//----- nvinfo : EIATTR_MERCURY_ISA_VERSION
	.align		4
.L_15:
        /*0050*/ 	.byte	0x03, 0x5f
        /*0052*/ 	.short	0x0101


	//----- nvinfo : EIATTR_VRC_CTA_INIT_COUNT
	.align		4
        /*0054*/ 	.byte	0x02, 0x4a
	.zero		1
	.zero		1


	//----- nvinfo : EIATTR_SYSCALL_OFFSETS
	.align		4
        /*0058*/ 	.byte	0x04, 0x46
        /*005a*/ 	.short	(.L_17 - .L_16)


	//   ....[0]....
.L_16:
        /*005c*/ 	.word	0x000000d0


	//   ....[1]....
        /*0060*/ 	.word	0x00001a50


	//----- nvinfo : EIATTR_EXIT_INSTR_OFFSETS
	.align		4
.L_17:
        /*0064*/ 	.byte	0x04, 0x1c
        /*0066*/ 	.short	(.L_19 - .L_18)


	//   ....[0]....
.L_18:
        /*0068*/ 	.word	0x00001a60


	//----- nvinfo : EIATTR_CRS_STACK_SIZE
	.align		4
.L_19:
        /*006c*/ 	.byte	0x04, 0x1e
        /*006e*/ 	.short	(.L_21 - .L_20)
.L_20:
        /*0070*/ 	.word	0x00000000


	//----- nvinfo : EIATTR_CBANK_PARAM_SIZE
	.align		4
.L_21:
        /*0074*/ 	.byte	0x03, 0x19
        /*0076*/ 	.short	0x0010


	//----- nvinfo : EIATTR_PARAM_CBANK
	.align		4
        /*0078*/ 	.byte	0x04, 0x0a
        /*007a*/ 	.short	(.L_23 - .L_22)
	.align		4
.L_22:
        /*007c*/ 	.word	index@(.nv.constant0._Z9countSortPfii)
        /*0080*/ 	.short	0x0380
        /*0082*/ 	.short	0x0010


	//----- nvinfo : EIATTR_SW_WAR
	.align		4
.L_23:
        /*0084*/ 	.byte	0x04, 0x36
        /*0086*/ 	.short	(.L_25 - .L_24)
.L_24:
        /*0088*/ 	.word	0x00000008
.L_25:


//--------------------- .nv.callgraph             --------------------------
	.section	.nv.callgraph,"",@"SHT_CUDA_CALLGRAPH"
	.align	4
	.sectionentsize	8
	.align		4
        /*0000*/ 	.word	0x00000000
	.align		4
        /*0004*/ 	.word	0xffffffff
	.align		4
        /*0008*/ 	.word	index@(_Z9countSortPfii)
	.align		4
        /*000c*/ 	.word	index@(free)
	.align		4
        /*0010*/ 	.word	index@(_Z9countSortPfii)
	.align		4
        /*0014*/ 	.word	index@(malloc)
	.align		4
        /*0018*/ 	.word	0x00000000
	.align		4
        /*001c*/ 	.word	0xfffffffe
	.align		4
        /*0020*/ 	.word	0x00000000
	.align		4
        /*0024*/ 	.word	0xfffffffd
	.align		4
        /*0028*/ 	.word	0x00000000
	.align		4
        /*002c*/ 	.word	0xfffffffc


//--------------------- .nv.constant4             --------------------------
	.section	.nv.constant4,"a",@progbits
	.align	8
	.align		8
.nv.constant4:
        /*0000*/ 	.dword	malloc
	.align		8
        /*0008*/ 	.dword	free


//--------------------- .text._Z9countSortPfii    --------------------------
	.section	.text._Z9countSortPfii,"ax",@progbits
	.align	128
        .global         _Z9countSortPfii
        .type           _Z9countSortPfii,@function
        .size           _Z9countSortPfii,(.L_x_22 - _Z9countSortPfii)
        .other          _Z9countSortPfii,@"STO_CUDA_ENTRY STV_DEFAULT"
_Z9countSortPfii:
.text._Z9countSortPfii:
[----:B------:R-:W0:Y:S01]  /*0000*/  LDC R1, c[0x0][0x37c] ;  /* 0x0000df00ff017b82 */ /* 0x000e220000000800 */
[----:B------:R-:W1:Y:S01]  /*0010*/  LDCU UR4, c[0x0][0x388] ;  /* 0x00007100ff0477ac */ /* 0x000e620008000800 */
[----:B------:R-:W-:Y:S01]  /*0020*/  MOV R0, 0x0 ;  /* 0x0000000000007802 */ /* 0x000fe20000000f00 */
[----:B0-----:R-:W-:Y:S01]  /*0030*/  VIADD R1, R1, 0xfffffff8 ;  /* 0xfffffff801017836 */ /* 0x001fe20000000000 */
[----:B------:R-:W0:Y:S04]  /*0040*/  LDCU UR36, c[0x0][0x38c] ;  /* 0x00007180ff2477ac */ /* 0x000e280008000800 */
[----:B------:R2:W3:Y:S01]  /*0050*/  LDC.64 R2, c[0x4][R0] ;  /* 0x0100000000027b82 */ /* 0x0004e20000000a00 */
[----:B-1----:R-:W-:-:S06]  /*0060*/  UIMAD.WIDE UR4, UR4, 0x4, URZ ;  /* 0x00000004040478a5 */ /* 0x002fcc000f8e02ff */
[----:B------:R-:W-:Y:S02]  /*0070*/  IMAD.U32 R7, RZ, RZ, UR5 ;  /* 0x00000005ff077e24 */ /* 0x000fe4000f8e00ff */
[----:B------:R-:W-:Y:S02]  /*0080*/  IMAD.U32 R5, RZ, RZ, UR5 ;  /* 0x00000005ff057e24 */ /* 0x000fe4000f8e00ff */
[----:B------:R-:W-:Y:S02]  /*0090*/  IMAD.U32 R4, RZ, RZ, UR4 ;  /* 0x00000004ff047e24 */ /* 0x000fe4000f8e00ff */
[----:B------:R-:W-:Y:S02]  /*00a0*/  IMAD.U32 R6, RZ, RZ, UR4 ;  /* 0x00000004ff067e24 */ /* 0x000fe4000f8e00ff */
[----:B0-2---:R-:W-:-:S07]  /*00b0*/  IMAD.MOV.U32 R5, RZ, RZ, R7 ;  /* 0x000000ffff057224 */ /* 0x005fce00078e0007 */
[----:B------:R-:W-:-:S07]  /*00c0*/  LEPC R20, `(.L_x_0) ;  /* 0x000000001014794e */ /* 0x000fce0000000000 */
[----:B---3--:R-:W-:Y:S05]  /*00d0*/  CALL.ABS.NOINC R2 ;  /* 0x0000000002007343 */ /* 0x008fea0003c00000 */
.L_x_0:
[----:B------:R-:W0:Y:S01]  /*00e0*/  S2R R9, SR_TID.X ;  /* 0x0000000000097919 */ /* 0x000e220000002100 */
[----:B------:R-:W1:Y:S01]  /*00f0*/  LDC R8, c[0x0][0x388] ;  /* 0x0000e200ff087b82 */ /* 0x000e620000000800 */
[----:B------:R-:W0:Y:S01]  /*0100*/  LDCU UR4, c[0x0][0x360] ;  /* 0x00006c00ff0477ac */ /* 0x000e220008000800 */
[----:B------:R-:W0:Y:S02]  /*0110*/  S2R R0, SR_CTAID.X ;  /* 0x0000000000007919 */ /* 0x000e240000002500 */
[----:B0-----:R-:W-:-:S05]  /*0120*/  IMAD R9, R0, UR4, R9 ;  /* 0x0000000400097c24 */ /* 0x001fca000f8e0209 */
[----:B-1----:R-:W-:-:S13]  /*0130*/  ISETP.GE.AND P0, PT, R9, R8, PT ;  /* 0x000000080900720c */ /* 0x002fda0003f06270 */
[----:B------:R-:W-:Y:S05]  /*0140*/  @P0 BRA `(.L_x_1) ;  /* 0x0000001800340947 */ /* 0x000fea0003800000 */
[----:B------:R0:W-:Y:S01]  /*0150*/  STL.64 [R1], RZ ;  /* 0x000000ff01007387 */ /* 0x0001e20000100a00 */
[----:B------:R-:W1:Y:S01]  /*0160*/  LDC.64 R2, c[0x0][0x358] ;  /* 0x0000d600ff027b82 */ /* 0x000e620000000a00 */
[----:B------:R-:W-:-:S13]  /*0170*/  ISETP.GE.AND P0, PT, R8, 0x1, PT ;  /* 0x000000010800780c */ /* 0x000fda0003f06270 */
[----:B0-----:R-:W-:Y:S05]  /*0180*/  @!P0 BRA `(.L_x_2) ;  /* 0x0000001000848947 */ /* 0x001fea0003800000 */
[C---:B------:R-:W-:Y:S01]  /*0190*/  ISETP.GE.U32.AND P1, PT, R8.reuse, 0x10, PT ;  /* 0x000000100800780c */ /* 0x040fe20003f26070 */
[----:B------:R-:W-:Y:S01]  /*01a0*/  IMAD.MOV.U32 R10, RZ, RZ, RZ ;  /* 0x000000ffff0a7224 */ /* 0x000fe200078e00ff */
[----:B------:R-:W-:-:S04]  /*01b0*/  LOP3.LUT R12, R8, 0xf, RZ, 0xc0, !PT ;  /* 0x0000000f080c7812 */ /* 0x000fc800078ec0ff */
[----:B------:R-:W-:-:S07]  /*01c0*/  ISETP.NE.AND P0, PT, R12, RZ, PT ;  /* 0x000000ff0c00720c */ /* 0x000fce0003f05270 */
[----:B------:R-:W-:Y:S06]  /*01d0*/  @!P1 BRA `(.L_x_3) ;  /* 0x0000000800409947 */ /* 0x000fec0003800000 */
[----:B------:R-:W0:Y:S01]  /*01e0*/  LDCU.64 UR4, c[0x0][0x380] ;  /* 0x00007000ff0477ac */ /* 0x000e220008000a00 */
[----:B------:R-:W-:Y:S01]  /*01f0*/  LOP3.LUT R10, R8, 0x7ffffff0, RZ, 0xc0, !PT ;  /* 0x7ffffff0080a7812 */ /* 0x000fe200078ec0ff */
[----:B------:R-:W-:Y:S04]  /*0200*/  BSSY.RECONVERGENT B0, `(.L_x_3) ;  /* 0x000008d000007945 */ /* 0x000fe80003800200 */
[----:B------:R-:W-:Y:S01]  /*0210*/  IMAD.MOV R11, RZ, RZ, -R10 ;  /* 0x000000ffff0b7224 */ /* 0x000fe200078e0a0a */
[----:B0-----:R-:W-:-:S04]  /*0220*/  UIADD3 UR4, UP0, UPT, UR4, 0x20, URZ ;  /* 0x0000002004047890 */ /* 0x001fc8000ff1e0ff */
[----:B------:R-:W-:Y:S02]  /*0230*/  UIADD3.X UR5, UPT, UPT, URZ, UR5, URZ, UP0, !UPT ;  /* 0x00000005ff057290 */ /* 0x000fe400087fe4ff */
[----:B------:R-:W-:-:S04]  /*0240*/  IMAD.U32 R6, RZ, RZ, UR4 ;  /* 0x00000004ff067e24 */ /* 0x000fc8000f8e00ff */
[----:B------:R-:W-:-:S07]  /*0250*/  IMAD.U32 R7, RZ, RZ, UR5 ;  /* 0x00000005ff077e24 */ /* 0x000fce000f8e00ff */
.L_x_4:
[----:B-1----:R-:W-:Y:S02]  /*0260*/  R2UR UR4, R2 ;  /* 0x00000000020472ca */ /* 0x002fe400000e0000 */
[----:B------:R-:W-:-:S13]  /*0270*/  R2UR UR5, R3 ;  /* 0x00000000030572ca */ /* 0x000fda00000e0000 */
[----:B--2---:R-:W2:Y:S04]  /*0280*/  LDG.E R0, desc[UR4][R6.64+-0x20] ;  /* 0xffffe00406007981 */ /* 0x004ea8000c1e1900 */
[----:B------:R-:W3:Y:S04]  /*0290*/  LDG.E R14, desc[UR4][R6.64+-0x1c] ;  /* 0xffffe404060e7981 */ /* 0x000ee8000c1e1900 */
[----:B------:R-:W4:Y:S04]  /*02a0*/  LDG.E R15, desc[UR4][R6.64+-0x18] ;  /* 0xffffe804060f7981 */ /* 0x000f28000c1e1900 */
[----:B------:R-:W5:Y:S01]  /*02b0*/  LDG.E R16, desc[UR4][R6.64+-0x14] ;  /* 0xffffec0406107981 */ /* 0x000f62000c1e1900 */
[----:B--2---:R-:W-:-:S05]  /*02c0*/  SHF.R.U32.HI R0, RZ, UR36, R0 ;  /* 0x00000024ff007c19 */ /* 0x004fca0008011600 */
[----:B------:R-:W-:-:S05]  /*02d0*/  IMAD.SHL.U32 R0, R0, 0x4, RZ ;  /* 0x0000000400007824 */ /* 0x000fca00078e00ff */
[----:B------:R-:W-:-:S05]  /*02e0*/  LOP3.LUT R0, R0, 0x4, RZ, 0xc0, !PT ;  /* 0x0000000400007812 */ /* 0x000fca00078ec0ff */
[----:B------:R-:W-:-:S05]  /*02f0*/  IMAD.IADD R20, R1, 0x1, R0 ;  /* 0x0000000101147824 */ /* 0x000fca00078e0200 */
[----:B------:R-:W2:Y:S01]  /*0300*/  LDL R13, [R20] ;  /* 0x00000000140d7983 */ /* 0x000ea20000100800 */
[----:B---3--:R-:W-:-:S05]  /*0310*/  SHF.R.U32.HI R14, RZ, UR36, R14 ;  /* 0x00000024ff0e7c19 */ /* 0x008fca000801160e */
[----:B------:R-:W-:-:S05]  /*0320*/  IMAD.SHL.U32 R0, R14, 0x4, RZ ;  /* 0x000000040e007824 */ /* 0x000fca00078e00ff */
[----:B------:R-:W-:-:S05]  /*0330*/  LOP3.LUT R0, R0, 0x4, RZ, 0xc0, !PT ;  /* 0x0000000400007812 */ /* 0x000fca00078ec0ff */
[----:B------:R-:W-:Y:S02]  /*0340*/  IMAD.IADD R17, R1, 0x1, R0 ;  /* 0x0000000101117824 */ /* 0x000fe400078e0200 */
[----:B--2---:R-:W-:-:S05]  /*0350*/  VIADD R13, R13, 0x1 ;  /* 0x000000010d0d7836 */ /* 0x004fca0000000000 */
[----:B------:R0:W-:Y:S04]  /*0360*/  STL [R20], R13 ;  /* 0x0000000d14007387 */ /* 0x0001e80000100800 */
[----:B------:R-:W2:Y:S01]  /*0370*/  LDL R14, [R17] ;  /* 0x00000000110e7983 */ /* 0x000ea20000100800 */
[----:B----4-:R-:W-:-:S05]  /*0380*/  SHF.R.U32.HI R15, RZ, UR36, R15 ;  /* 0x00000024ff0f7c19 */ /* 0x010fca000801160f */
[----:B------:R-:W-:-:S05]  /*0390*/  IMAD.SHL.U32 R0, R15, 0x4, RZ ;  /* 0x000000040f007824 */ /* 0x000fca00078e00ff */
[----:B------:R-:W-:-:S05]  /*03a0*/  LOP3.LUT R0, R0, 0x4, RZ, 0xc0, !PT ;  /* 0x0000000400007812 */ /* 0x000fca00078ec0ff */
[----:B------:R-:W-:Y:S02]  /*03b0*/  IMAD.IADD R18, R1, 0x1, R0 ;  /* 0x0000000101127824 */ /* 0x000fe400078e0200 */
[----:B--2---:R-:W-:-:S05]  /*03c0*/  VIADD R14, R14, 0x1 ;  /* 0x000000010e0e7836 */ /* 0x004fca0000000000 */
[----:B------:R1:W-:Y:S04]  /*03d0*/  STL [R17], R14 ;  /* 0x0000000e11007387 */ /* 0x0003e80000100800 */
[----:B------:R-:W2:Y:S01]  /*03e0*/  LDL R15, [R18] ;  /* 0x00000000120f7983 */ /* 0x000ea20000100800 */
[----:B-----5:R-:W-:-:S05]  /*03f0*/  SHF.R.U32.HI R16, RZ, UR36, R16 ;  /* 0x00000024ff107c19 */ /* 0x020fca0008011610 */
[----:B------:R-:W-:Y:S02]  /*0400*/  IMAD.SHL.U32 R0, R16, 0x4, RZ ;  /* 0x0000000410007824 */ /* 0x000fe400078e00ff */
[----:B------:R-:W3:Y:S03]  /*0410*/  LDG.E R16, desc[UR4][R6.64+-0x10] ;  /* 0xfffff00406107981 */ /* 0x000ee6000c1e1900 */
[----:B------:R-:W-:-:S04]  /*0420*/  LOP3.LUT R0, R0, 0x4, RZ, 0xc0, !PT ;  /* 0x0000000400007812 */ /* 0x000fc800078ec0ff */
[----:B0-----:R-:W-:Y:S01]  /*0430*/  IADD3 R20, PT, PT, R1, R0, RZ ;  /* 0x0000000001147210 */ /* 0x001fe20007ffe0ff */
[----:B--2---:R-:W-:-:S05]  /*0440*/  VIADD R15, R15, 0x1 ;  /* 0x000000010f0f7836 */ /* 0x004fca0000000000 */
[----:B------:R0:W-:Y:S04]  /*0450*/  STL [R18], R15 ;  /* 0x0000000f12007387 */ /* 0x0001e80000100800 */
[----:B------:R-:W2:Y:S01]  /*0460*/  LDL R13, [R20] ;  /* 0x00000000140d7983 */ /* 0x000ea20000100800 */
[----:B---3--:R-:W-:-:S05]  /*0470*/  SHF.R.U32.HI R16, RZ, UR36, R16 ;  /* 0x00000024ff107c19 */ /* 0x008fca0008011610 */
[----:B------:R-:W-:Y:S02]  /*0480*/  IMAD.SHL.U32 R0, R16, 0x4, RZ ;  /* 0x0000000410007824 */ /* 0x000fe400078e00ff */
[----:B------:R-:W3:Y:S03]  /*0490*/  LDG.E R16, desc[UR4][R6.64+-0xc] ;  /* 0xfffff40406107981 */ /* 0x000ee6000c1e1900 */
[----:B------:R-:W-:-:S05]  /*04a0*/  LOP3.LUT R0, R0, 0x4, RZ, 0xc0, !PT ;  /* 0x0000000400007812 */ /* 0x000fca00078ec0ff */
[----:B-1----:R-:W-:Y:S02]  /*04b0*/  IMAD.IADD R17, R1, 0x1, R0 ;  /* 0x0000000101117824 */ /* 0x002fe400078e0200 */
[----:B--2---:R-:W-:-:S05]  /*04c0*/  VIADD R13, R13, 0x1 ;  /* 0x000000010d0d7836 */ /* 0x004fca0000000000 */
[----:B------:R1:W-:Y:S04]  /*04d0*/  STL [R20], R13 ;  /* 0x0000000d14007387 */ /* 0x0003e80000100800 */
[----:B------:R-:W2:Y:S01]  /*04e0*/  LDL R14, [R17] ;  /* 0x00000000110e7983 */ /* 0x000ea20000100800 */
[----:B---3--:R-:W-:-:S05]  /*04f0*/  SHF.R.U32.HI R16, RZ, UR36, R16 ;  /* 0x00000024ff107c19 */ /* 0x008fca0008011610 */
[----:B------:R-:W-:Y:S02]  /*0500*/  IMAD.SHL.U32 R0, R16, 0x4, RZ ;  /* 0x0000000410007824 */ /* 0x000fe400078e00ff */
[----:B------:R-:W3:Y:S03]  /*0510*/  LDG.E R16, desc[UR4][R6.64+-0x8] ;  /* 0xfffff80406107981 */ /* 0x000ee6000c1e1900 */
[----:B------:R-:W-:-:S05]  /*0520*/  LOP3.LUT R0, R0, 0x4, RZ, 0xc0, !PT ;  /* 0x0000000400007812 */ /* 0x000fca00078ec0ff */
[----:B0-----:R-:W-:Y:S02]  /*0530*/  IMAD.IADD R18, R1, 0x1, R0 ;  /* 0x0000000101127824 */ /* 0x001fe400078e0200 */
        /* <DEDUP_REMOVED lines=74> */
[----:B------:R-:W4:Y:S01]  /*09e0*/  LDL R15, [R18] ;  /* 0x00000000120f7983 */ /* 0x000f220000100800 */
[----:B---3--:R-:W-:-:S05]  /*09f0*/  SHF.R.U32.HI R16, RZ, UR36, R16 ;  /* 0x00000024ff107c19 */ /* 0x008fca0008011610 */
[----:B------:R-:W-:-:S05]  /*0a00*/  IMAD.SHL.U32 R0, R16, 0x4, RZ ;  /* 0x0000000410007824 */ /* 0x000fca00078e00ff */
[----:B------:R-:W-:-:S04]  /*0a10*/  LOP3.LUT R0, R0, 0x4, RZ, 0xc0, !PT ;  /* 0x0000000400007812 */ /* 0x000fc800078ec0ff */
[----:B0-----:R-:W-:Y:S01]  /*0a20*/  IADD3 R13, PT, PT, R1, R0, RZ ;  /* 0x00000000010d7210 */ /* 0x001fe20007ffe0ff */
[----:B----4-:R-:W-:-:S05]  /*0a30*/  VIADD R15, R15, 0x1 ;  /* 0x000000010f0f7836 */ /* 0x010fca0000000000 */
[----:B------:R2:W-:Y:S04]  /*0a40*/  STL [R18], R15 ;  /* 0x0000000f12007387 */ /* 0x0005e80000100800 */
[----:B------:R-:W3:Y:S01]  /*0a50*/  LDL R0, [R13] ;  /* 0x000000000d007983 */ /* 0x000ee20000100800 */
[----:B------:R-:W-:-:S05]  /*0a60*/  VIADD R11, R11, 0x10 ;  /* 0x000000100b0b7836 */ /* 0x000fca0000000000 */
[----:B------:R-:W-:Y:S02]  /*0a70*/  ISETP.NE.AND P1, PT, R11, RZ, PT ;  /* 0x000000ff0b00720c */ /* 0x000fe40003f25270 */
[----:B------:R-:W-:-:S05]  /*0a80*/  IADD3 R6, P2, PT, R6, 0x40, RZ ;  /* 0x0000004006067810 */ /* 0x000fca0007f5e0ff */
[----:B------:R-:W-:Y:S02]  /*0a90*/  IMAD.X R7, RZ, RZ, R7, P2 ;  /* 0x000000ffff077224 */ /* 0x000fe400010e0607 */
[----:B---3--:R-:W-:-:S05]  /*0aa0*/  VIADD R0, R0, 0x1 ;  /* 0x0000000100007836 */ /* 0x008fca0000000000 */
[----:B------:R2:W-:Y:S01]  /*0ab0*/  STL [R13], R0 ;  /* 0x000000000d007387 */ /* 0x0005e20000100800 */
[----:B------:R-:W-:Y:S05]  /*0ac0*/  @P1 BRA `(.L_x_4) ;  /* 0xfffffff400e41947 */ /* 0x000fea000383ffff */
[----:B------:R-:W-:Y:S05]  /*0ad0*/  BSYNC.RECONVERGENT B0 ;  /* 0x0000000000007941 */ /* 0x000fea0003800200 */
.L_x_3:
[----:B------:R-:W-:Y:S05]  /*0ae0*/  @!P0 BRA `(.L_x_2) ;  /* 0x00000008002c8947 */ /* 0x000fea0003800000 */
[----:B------:R-:W-:Y:S02]  /*0af0*/  ISETP.GE.U32.AND P0, PT, R12, 0x8, PT ;  /* 0x000000080c00780c */ /* 0x000fe40003f06070 */
[----:B--2---:R-:W-:-:S04]  /*0b00*/  LOP3.LUT R13, R8, 0x7, RZ, 0xc0, !PT ;  /* 0x00000007080d7812 */ /* 0x004fc800078ec0ff */
[----:B------:R-:W-:-:S07]  /*0b10*/  ISETP.NE.AND P1, PT, R13, RZ, PT ;  /* 0x000000ff0d00720c */ /* 0x000fce0003f25270 */
[----:B------:R-:W-:Y:S06]  /*0b20*/  @!P0 BRA `(.L_x_5) ;  /* 0x0000000400188947 */ /* 0x000fec0003800000 */
[----:B------:R-:W0:Y:S01]  /*0b30*/  LDC.64 R6, c[0x0][0x380] ;  /* 0x0000e000ff067b82 */ /* 0x000e220000000a00 */
[----:B-1----:R-:W-:Y:S02]  /*0b40*/  R2UR UR4, R2 ;  /* 0x00000000020472ca */ /* 0x002fe400000e0000 */
[----:B------:R-:W-:-:S05]  /*0b50*/  R2UR UR5, R3 ;  /* 0x00000000030572ca */ /* 0x000fca00000e0000 */
[----:B------:R-:W1:Y:S01]  /*0b60*/  LDC R11, c[0x0][0x38c] ;  /* 0x0000e300ff0b7b82 */ /* 0x000e620000000800 */
[----:B0-----:R-:W-:-:S07]  /*0b70*/  IMAD.WIDE.U32 R6, R10, 0x4, R6 ;  /* 0x000000040a067825 */ /* 0x001fce00078e0006 */
[----:B------:R-:W1:Y:S04]  /*0b80*/  LDG.E R0, desc[UR4][R6.64] ;  /* 0x0000000406007981 */ /* 0x000e68000c1e1900 */
[----:B------:R-:W2:Y:S04]  /*0b90*/  LDG.E R14, desc[UR4][R6.64+0x4] ;  /* 0x00000404060e7981 */ /* 0x000ea8000c1e1900 */
[----:B------:R-:W3:Y:S01]  /*0ba0*/  LDG.E R16, desc[UR4][R6.64+0x8] ;  /* 0x0000080406107981 */ /* 0x000ee2000c1e1900 */
[----:B-1----:R-:W-:-:S05]  /*0bb0*/  SHF.R.U32.HI R0, RZ, R11, R0 ;  /* 0x0000000bff007219 */ /* 0x002fca0000011600 */
[----:B------:R-:W-:-:S05]  /*0bc0*/  IMAD.SHL.U32 R0, R0, 0x4, RZ ;  /* 0x0000000400007824 */ /* 0x000fca00078e00ff */
[----:B------:R-:W-:-:S05]  /*0bd0*/  LOP3.LUT R0, R0, 0x4, RZ, 0xc0, !PT ;  /* 0x0000000400007812 */ /* 0x000fca00078ec0ff */
[----:B------:R-:W-:-:S05]  /*0be0*/  IMAD.IADD R17, R1, 0x1, R0 ;  /* 0x0000000101117824 */ /* 0x000fca00078e0200 */
[----:B------:R-:W4:Y:S01]  /*0bf0*/  LDL R12, [R17] ;  /* 0x00000000110c7983 */ /* 0x000f220000100800 */
[----:B--2---:R-:W-:-:S05]  /*0c00*/  SHF.R.U32.HI R14, RZ, R11, R14 ;  /* 0x0000000bff0e7219 */ /* 0x004fca000001160e */
[----:B------:R-:W-:-:S05]  /*0c10*/  IMAD.SHL.U32 R0, R14, 0x4, RZ ;  /* 0x000000040e007824 */ /* 0x000fca00078e00ff */
[----:B------:R-:W-:-:S05]  /*0c20*/  LOP3.LUT R0, R0, 0x4, RZ, 0xc0, !PT ;  /* 0x0000000400007812 */ /* 0x000fca00078ec0ff */
[----:B------:R-:W-:Y:S02]  /*0c30*/  IMAD.IADD R19, R1, 0x1, R0 ;  /* 0x0000000101137824 */ /* 0x000fe400078e0200 */
[----:B----4-:R-:W-:-:S05]  /*0c40*/  VIADD R12, R12, 0x1 ;  /* 0x000000010c0c7836 */ /* 0x010fca0000000000 */
[----:B------:R0:W-:Y:S04]  /*0c50*/  STL [R17], R12 ;  /* 0x0000000c11007387 */ /* 0x0001e80000100800 */
[----:B------:R-:W2:Y:S01]  /*0c60*/  LDL R14, [R19] ;  /* 0x00000000130e7983 */ /* 0x000ea20000100800 */
[----:B---3--:R-:W-:-:S05]  /*0c70*/  SHF.R.U32.HI R16, RZ, R11, R16 ;  /* 0x0000000bff107219 */ /* 0x008fca0000011610 */
[----:B------:R-:W-:Y:S02]  /*0c80*/  IMAD.SHL.U32 R0, R16, 0x4, RZ ;  /* 0x0000000410007824 */ /* 0x000fe400078e00ff */
[----:B------:R-:W3:Y:S03]  /*0c90*/  LDG.E R16, desc[UR4][R6.64+0xc] ;  /* 0x00000c0406107981 */ /* 0x000ee6000c1e1900 */
[----:B------:R-:W-:-:S05]  /*0ca0*/  LOP3.LUT R0, R0, 0x4, RZ, 0xc0, !PT ;  /* 0x0000000400007812 */ /* 0x000fca00078ec0ff */
[----:B------:R-:W-:Y:S02]  /*0cb0*/  IMAD.IADD R18, R1, 0x1, R0 ;  /* 0x0000000101127824 */ /* 0x000fe400078e0200 */
[----:B--2---:R-:W-:-:S05]  /*0cc0*/  VIADD R14, R14, 0x1 ;  /* 0x000000010e0e7836 */ /* 0x004fca0000000000 */
[----:B------:R1:W-:Y:S04]  /*0cd0*/  STL [R19], R14 ;  /* 0x0000000e13007387 */ /* 0x0003e80000100800 */
[----:B------:R-:W2:Y:S01]  /*0ce0*/  LDL R15, [R18] ;  /* 0x00000000120f7983 */ /* 0x000ea20000100800 */
[----:B---3--:R-:W-:-:S05]  /*0cf0*/  SHF.R.U32.HI R16, RZ, R11, R16 ;  /* 0x0000000bff107219 */ /* 0x008fca0000011610 */
[----:B------:R-:W-:Y:S02]  /*0d00*/  IMAD.SHL.U32 R0, R16, 0x4, RZ ;  /* 0x0000000410007824 */ /* 0x000fe400078e00ff */
[----:B------:R-:W3:Y:S03]  /*0d10*/  LDG.E R16, desc[UR4][R6.64+0x10] ;  /* 0x0000100406107981 */ /* 0x000ee6000c1e1900 */
[----:B------:R-:W-:-:S05]  /*0d20*/  LOP3.LUT R0, R0, 0x4, RZ, 0xc0, !PT ;  /* 0x0000000400007812 */ /* 0x000fca00078ec0ff */
[----:B0-----:R-:W-:Y:S02]  /*0d30*/  IMAD.IADD R17, R1, 0x1, R0 ;  /* 0x0000000101117824 */ /* 0x001fe400078e0200 */
[----:B--2---:R-:W-:-:S05]  /*0d40*/  VIADD R15, R15, 0x1 ;  /* 0x000000010f0f7836 */ /* 0x004fca0000000000 */
[----:B------:R0:W-:Y:S04]  /*0d50*/  STL [R18], R15 ;  /* 0x0000000f12007387 */ /* 0x0001e80000100800 */
[----:B------:R-:W2:Y:S01]  /*0d60*/  LDL R12, [R17] ;  /* 0x00000000110c7983 */ /* 0x000ea20000100800 */
[----:B---3--:R-:W-:-:S05]  /*0d70*/  SHF.R.U32.HI R16, RZ, R11, R16 ;  /* 0x0000000bff107219 */ /* 0x008fca0000011610 */
[----:B------:R-:W-:Y:S02]  /*0d80*/  IMAD.SHL.U32 R0, R16, 0x4, RZ ;  /* 0x0000000410007824 */ /* 0x000fe400078e00ff */
[----:B------:R-:W3:Y:S03]  /*0d90*/  LDG.E R16, desc[UR4][R6.64+0x14] ;  /* 0x0000140406107981 */ /* 0x000ee6000c1e1900 */
[----:B------:R-:W-:-:S05]  /*0da0*/  LOP3.LUT R0, R0, 0x4, RZ, 0xc0, !PT ;  /* 0x0000000400007812 */ /* 0x000fca00078ec0ff */
[----:B-1----:R-:W-:Y:S02]  /*0db0*/  IMAD.IADD R19, R1, 0x1, R0 ;  /* 0x0000000101137824 */ /* 0x002fe400078e0200 */
[----:B--2---:R-:W-:-:S05]  /*0dc0*/  VIADD R12, R12, 0x1 ;  /* 0x000000010c0c7836 */ /* 0x004fca0000000000 */
[----:B------:R1:W-:Y:S04]  /*0dd0*/  STL [R17], R12 ;  /* 0x0000000c11007387 */ /* 0x0003e80000100800 */
[----:B------:R-:W2:Y:S01]  /*0de0*/  LDL R14, [R19] ;  /* 0x00000000130e7983 */ /* 0x000ea20000100800 */
[----:B---3--:R-:W-:-:S04]  /*0df0*/  SHF.R.U32.HI R16, RZ, R11, R16 ;  /* 0x0000000bff107219 */ /* 0x008fc80000011610 */
[----:B------:R-:W-:Y:S02]  /*0e00*/  SHF.L.U32 R0, R16, 0x2, RZ ;  /* 0x0000000210007819 */ /* 0x000fe400000006ff */
[----:B------:R-:W3:Y:S02]  /*0e10*/  LDG.E R16, desc[UR4][R6.64+0x18] ;  /* 0x0000180406107981 */ /* 0x000ee4000c1e1900 */
        /* <DEDUP_REMOVED lines=13> */
[----:B---3--:R-:W-:-:S05]  /*0ef0*/  SHF.R.U32.HI R16, RZ, R11, R16 ;  /* 0x0000000bff107219 */ /* 0x008fca0000011610 */
[----:B------:R-:W-:-:S05]  /*0f00*/  IMAD.SHL.U32 R0, R16, 0x4, RZ ;  /* 0x0000000410007824 */ /* 0x000fca00078e00ff */
[----:B------:R-:W-:-:S05]  /*0f10*/  LOP3.LUT R0, R0, 0x4, RZ, 0xc0, !PT ;  /* 0x0000000400007812 */ /* 0x000fca00078ec0ff */
[----:B------:R-:W-:Y:S02]  /*0f20*/  IMAD.IADD R11, R1, 0x1, R0 ;  /* 0x00000001010b7824 */ /* 0x000fe400078e0200 */
[----:B--2---:R-:W-:-:S05]  /*0f30*/  VIADD R12, R12, 0x1 ;  /* 0x000000010c0c7836 */ /* 0x004fca0000000000 */
[----:B------:R0:W-:Y:S04]  /*0f40*/  STL [R17], R12 ;  /* 0x0000000c11007387 */ /* 0x0001e80000100800 */
[----:B------:R-:W2:Y:S01]  /*0f50*/  LDL R0, [R11] ;  /* 0x000000000b007983 */ /* 0x000ea20000100800 */
[----:B------:R-:W-:Y:S02]  /*0f60*/  VIADD R10, R10, 0x8 ;  /* 0x000000080a0a7836 */ /* 0x000fe40000000000 */
[----:B--2---:R-:W-:-:S05]  /*0f70*/  VIADD R0, R0, 0x1 ;  /* 0x0000000100007836 */ /* 0x004fca0000000000 */
[----:B------:R0:W-:Y:S02]  /*0f80*/  STL [R11], R0 ;  /* 0x000000000b007387 */ /* 0x0001e40000100800 */
.L_x_5:
[----:B------:R-:W-:Y:S05]  /*0f90*/  @!P1 BRA `(.L_x_2) ;  /* 0x0000000400009947 */ /* 0x000fea0003800000 */
[----:B------:R-:W-:Y:S02]  /*0fa0*/  ISETP.GE.U32.AND P0, PT, R13, 0x4, PT ;  /* 0x000000040d00780c */ /* 0x000fe40003f06070 */
[----:B------:R-:W-:-:S04]  /*0fb0*/  LOP3.LUT R8, R8, 0x3, RZ, 0xc0, !PT ;  /* 0x0000000308087812 */ /* 0x000fc800078ec0ff */
[----:B------:R-:W-:-:S07]  /*0fc0*/  ISETP.NE.AND P1, PT, R8, RZ, PT ;  /* 0x000000ff0800720c */ /* 0x000fce0003f25270 */
[----:B------:R-:W-:Y:S06]  /*0fd0*/  @!P0 BRA `(.L_x_6) ;  /* 0x0000000000988947 */ /* 0x000fec0003800000 */
[----:B------:R-:W2:Y:S01]  /*0fe0*/  LDC.64 R6, c[0x0][0x380] ;  /* 0x0000e000ff067b82 */ /* 0x000ea20000000a00 */
[----:B-1----:R-:W-:Y:S02]  /*0ff0*/  R2UR UR4, R2 ;  /* 0x00000000020472ca */ /* 0x002fe400000e0000 */
[----:B------:R-:W-:-:S05]  /*1000*/  R2UR UR5, R3 ;  /* 0x00000000030572ca */ /* 0x000fca00000e0000 */
[----:B0-----:R-:W0:Y:S01]  /*1010*/  LDC R11, c[0x0][0x38c] ;  /* 0x0000e300ff0b7b82 */ /* 0x001e220000000800 */
[----:B--2---:R-:W-:-:S07]  /*1020*/  IMAD.WIDE.U32 R6, R10, 0x4, R6 ;  /* 0x000000040a067825 */ /* 0x004fce00078e0006 */
[----:B------:R-:W0:Y:S04]  /*1030*/  LDG.E R0, desc[UR4][R6.64] ;  /* 0x0000000406007981 */ /* 0x000e28000c1e1900 */
[----:B------:R-:W2:Y:S04]  /*1040*/  LDG.E R14, desc[UR4][R6.64+0x4] ;  /* 0x00000404060e7981 */ /* 0x000ea8000c1e1900 */
[----:B------:R-:W3:Y:S01]  /*1050*/  LDG.E R18, desc[UR4][R6.64+0xc] ;  /* 0x00000c0406127981 */ /* 0x000ee2000c1e1900 */
[----:B0-----:R-:W-:-:S05]  /*1060*/  SHF.R.U32.HI R0, RZ, R11, R0 ;  /* 0x0000000bff007219 */ /* 0x001fca0000011600 */
[----:B------:R-:W-:-:S05]  /*1070*/  IMAD.SHL.U32 R0, R0, 0x4, RZ ;  /* 0x0000000400007824 */ /* 0x000fca00078e00ff */
[----:B------:R-:W-:-:S05]  /*1080*/  LOP3.LUT R0, R0, 0x4, RZ, 0xc0, !PT ;  /* 0x0000000400007812 */ /* 0x000fca00078ec0ff */
[----:B------:R-:W-:-:S05]  /*1090*/  IMAD.IADD R15, R1, 0x1, R0 ;  /* 0x00000001010f7824 */ /* 0x000fca00078e0200 */
[----:B------:R-:W4:Y:S01]  /*10a0*/  LDL R12, [R15] ;  /* 0x000000000f0c7983 */ /* 0x000f220000100800 */
[----:B--2---:R-:W-:-:S05]  /*10b0*/  SHF.R.U32.HI R14, RZ, R11, R14 ;  /* 0x0000000bff0e7219 */ /* 0x004fca000001160e */
[----:B------:R-:W-:Y:S02]  /*10c0*/  IMAD.SHL.U32 R0, R14, 0x4, RZ ;  /* 0x000000040e007824 */ /* 0x000fe400078e00ff */
[----:B------:R-:W2:Y:S03]  /*10d0*/  LDG.E R14, desc[UR4][R6.64+0x8] ;  /* 0x00000804060e7981 */ /* 0x000ea6000c1e1900 */
[----:B------:R-:W-:-:S05]  /*10e0*/  LOP3.LUT R0, R0, 0x4, RZ, 0xc0, !PT ;  /* 0x0000000400007812 */ /* 0x000fca00078ec0ff */
[----:B------:R-:W-:Y:S02]  /*10f0*/  IMAD.IADD R16, R1, 0x1, R0 ;  /* 0x0000000101107824 */ /* 0x000fe400078e0200 */
[----:B----4-:R-:W-:-:S05]  /*1100*/  VIADD R12, R12, 0x1 ;  /* 0x000000010c0c7836 */ /* 0x010fca0000000000 */
[----:B------:R4:W-:Y:S04]  /*1110*/  STL [R15], R12 ;  /* 0x0000000c0f007387 */ /* 0x0009e80000100800 */
[----:B------:R-:W5:Y:S01]  /*1120*/  LDL R13, [R16] ;  /* 0x00000000100d7983 */ /* 0x000f620000100800 */
[----:B--2---:R-:W-:-:S05]  /*1130*/  SHF.R.U32.HI R14, RZ, R11, R14 ;  /* 0x0000000bff0e7219 */ /* 0x004fca000001160e */
[----:B------:R-:W-:-:S05]  /*1140*/  IMAD.SHL.U32 R0, R14, 0x4, RZ ;  /* 0x000000040e007824 */ /* 0x000fca00078e00ff */
[----:B------:R-:W-:-:S04]  /*1150*/  LOP3.LUT R0, R0, 0x4, RZ, 0xc0, !PT ;  /* 0x0000000400007812 */ /* 0x000fc800078ec0ff */
[----:B------:R-:W-:Y:S01]  /*1160*/  IADD3 R17, PT, PT, R1, R0, RZ ;  /* 0x0000000001117210 */ /* 0x000fe20007ffe0ff */
[----:B-----5:R-:W-:-:S05]  /*1170*/  VIADD R13, R13, 0x1 ;  /* 0x000000010d0d7836 */ /* 0x020fca0000000000 */
        /* <DEDUP_REMOVED lines=12> */
.L_x_6:
[----:B------:R-:W-:Y:S05]  /*1240*/  @!P1 BRA `(.L_x_2) ;  /* 0x0000000000549947 */ /* 0x000fea0003800000 */
[----:B------:R-:W0:Y:S01]  /*1250*/  LDC.64 R6, c[0x0][0x380] ;  /* 0x0000e000ff067b82 */ /* 0x000e220000000a00 */
[----:B------:R-:W-:Y:S02]  /*1260*/  IMAD.MOV R8, RZ, RZ, -R8 ;  /* 0x000000ffff087224 */ /* 0x000fe400078e0a08 */
[----:B0---4-:R-:W-:-:S04]  /*1270*/  IMAD.WIDE.U32 R10, R10, 0x4, R6 ;  /* 0x000000040a0a7825 */ /* 0x011fc800078e0006 */
[----:B------:R-:W-:Y:S02]  /*1280*/  IMAD.MOV.U32 R6, RZ, RZ, R10 ;  /* 0x000000ffff067224 */ /* 0x000fe400078e000a */
[----:B------:R-:W-:-:S07]  /*1290*/  IMAD.MOV.U32 R7, RZ, RZ, R11 ;  /* 0x000000ffff077224 */ /* 0x000fce00078e000b */
.L_x_7:
[----:B-1----:R-:W-:Y:S02]  /*12a0*/  R2UR UR4, R2 ;  /* 0x00000000020472ca */ /* 0x002fe400000e0000 */
[----:B------:R-:W-:-:S13]  /*12b0*/  R2UR UR5, R3 ;  /* 0x00000000030572ca */ /* 0x000fda00000e0000 */
[----:B---3--:R-:W2:Y:S01]  /*12c0*/  LDG.E R0, desc[UR4][R6.64] ;  /* 0x0000000406007981 */ /* 0x008ea2000c1e1900 */
[----:B------:R-:W2:Y:S02]  /*12d0*/  LDCU UR4, c[0x0][0x38c] ;  /* 0x00007180ff0477ac */ /* 0x000ea40008000800 */
[----:B--2---:R-:W-:-:S05]  /*12e0*/  SHF.R.U32.HI R0, RZ, UR4, R0 ;  /* 0x00000004ff007c19 */ /* 0x004fca0008011600 */
[----:B------:R-:W-:-:S05]  /*12f0*/  IMAD.SHL.U32 R0, R0, 0x4, RZ ;  /* 0x0000000400007824 */ /* 0x000fca00078e00ff */
[----:B------:R-:W-:-:S05]  /*1300*/  LOP3.LUT R0, R0, 0x4, RZ, 0xc0, !PT ;  /* 0x0000000400007812 */ /* 0x000fca00078ec0ff */
[----:B------:R-:W-:-:S05]  /*1310*/  IMAD.IADD R11, R1, 0x1, R0 ;  /* 0x00000001010b7824 */ /* 0x000fca00078e0200 */
[----:B------:R-:W2:Y:S01]  /*1320*/  LDL R0, [R11] ;  /* 0x000000000b007983 */ /* 0x000ea20000100800 */
[----:B------:R-:W-:Y:S01]  /*1330*/  VIADD R8, R8, 0x1 ;  /* 0x0000000108087836 */ /* 0x000fe20000000000 */
[----:B------:R-:W-:-:S04]  /*1340*/  IADD3 R6, P1, PT, R6, 0x4, RZ ;  /* 0x0000000406067810 */ /* 0x000fc80007f3e0ff */
[----:B------:R-:W-:Y:S01]  /*1350*/  ISETP.NE.AND P0, PT, R8, RZ, PT ;  /* 0x000000ff0800720c */ /* 0x000fe20003f05270 */
[----:B------:R-:W-:Y:S02]  /*1360*/  IMAD.X R7, RZ, RZ, R7, P1 ;  /* 0x000000ffff077224 */ /* 0x000fe400008e0607 */
[----:B--2---:R-:W-:-:S05]  /*1370*/  VIADD R0, R0, 0x1 ;  /* 0x0000000100007836 */ /* 0x004fca0000000000 */
[----:B------:R3:W-:Y:S05]  /*1380*/  STL [R11], R0 ;  /* 0x000000000b007387 */ /* 0x0007ea0000100800 */
[----:B------:R-:W-:Y:S05]  /*1390*/  @P0 BRA `(.L_x_7) ;  /* 0xfffffffc00c00947 */ /* 0x000fea000383ffff */
.L_x_2:
[----:B------:R-:W5:Y:S01]  /*13a0*/  LDC.64 R6, c[0x0][0x380] ;  /* 0x0000e000ff067b82 */ /* 0x000f620000000a00 */
[----:B------:R-:W-:Y:S05]  /*13b0*/  WARPSYNC.ALL ;  /* 0x0000000000007948 */ /* 0x000fea0003800000 */
[----:B-1----:R-:W-:Y:S02]  /*13c0*/  R2UR UR4, R2 ;  /* 0x00000000020472ca */ /* 0x002fe400000e0000 */
[----:B------:R-:W-:Y:S01]  /*13d0*/  R2UR UR5, R3 ;  /* 0x00000000030572ca */ /* 0x000fe200000e0000 */
[----:B-----5:R-:W-:Y:S01]  /*13e0*/  IMAD.WIDE R6, R9, 0x4, R6 ;  /* 0x0000000409067825 */ /* 0x020fe200078e0206 */
[----:B------:R-:W-:Y:S11]  /*13f0*/  BAR.SYNC.DEFER_BLOCKING 0x0 ;  /* 0x0000000000007b1d */ /* 0x000ff60000010000 */
[----:B0-234-:R-:W2:Y:S01]  /*1400*/  LDG.E R0, desc[UR4][R6.64] ;  /* 0x0000000406007981 */ /* 0x01dea2000c1e1900 */
[----:B------:R-:W-:Y:S01]  /*1410*/  BSSY.RECONVERGENT B0, `(.L_x_8) ;  /* 0x0000053000007945 */ /* 0x000fe20003800200 */
[----:B------:R-:W-:-:S02]  /*1420*/  IMAD.MOV.U32 R10, RZ, RZ, -0x1 ;  /* 0xffffffffff0a7424 */ /* 0x000fc400078e00ff */
[----:B------:R-:W-:Y:S01]  /*1430*/  IMAD.MOV.U32 R11, RZ, RZ, -0x1 ;  /* 0xffffffffff0b7424 */ /* 0x000fe200078e00ff */
[----:B--2---:R-:W-:-:S13]  /*1440*/  ISETP.GE.AND P0, PT, R0, RZ, PT ;  /* 0x000000ff0000720c */ /* 0x004fda0003f06270 */
[----:B------:R-:W-:Y:S05]  /*1450*/  @!P0 BRA `(.L_x_9) ;  /* 0x0000000400388947 */ /* 0x000fea0003800000 */
[----:B------:R-:W0:Y:S01]  /*1460*/  LDCU UR4, c[0x0][0x38c] ;  /* 0x00007180ff0477ac */ /* 0x000e220008000800 */
[----:B------:R-:W-:Y:S01]  /*1470*/  BSSY.RECONVERGENT B1, `(.L_x_10) ;  /* 0x0000021000017945 */ /* 0x000fe20003800200 */
[----:B------:R-:W-:Y:S01]  /*1480*/  IMAD.MOV.U32 R22, RZ, RZ, RZ ;  /* 0x000000ffff167224 */ /* 0x000fe200078e00ff */
[----:B0-----:R-:W-:-:S04]  /*1490*/  SHF.R.U32.HI R0, RZ, UR4, R0 ;  /* 0x00000004ff007c19 */ /* 0x001fc80008011600 */
[C---:B------:R-:W-:Y:S01]  /*14a0*/  ISETP.GE.U32.AND P0, PT, R0.reuse, 0xf, PT ;  /* 0x0000000f0000780c */ /* 0x040fe20003f06070 */
[----:B------:R-:W-:Y:S02]  /*14b0*/  VIADD R8, R0, 0x1 ;  /* 0x0000000100087836 */ /* 0x000fe40000000000 */
[----:B------:R-:W-:-:S03]  /*14c0*/  HFMA2 R0, -RZ, RZ, 0, 0 ;  /* 0x00000000ff007431 */ /* 0x000fc600000001ff */
[----:B------:R-:W-:-:S04]  /*14d0*/  LOP3.LUT R26, R8, 0xf, RZ, 0xc0, !PT ;  /* 0x0000000f081a7812 */ /* 0x000fc800078ec0ff */
[----:B------:R-:W-:-:S03]  /*14e0*/  ISETP.NE.AND P1, PT, R26, RZ, PT ;  /* 0x000000ff1a00720c */ /* 0x000fc60003f25270 */
[----:B------:R-:W-:Y:S10]  /*14f0*/  @!P0 BRA `(.L_x_11) ;  /* 0x0000000000608947 */ /* 0x000ff40003800000 */
[----:B------:R-:W-:Y:S01]  /*1500*/  LOP3.LUT R0, R8, 0xfffffff0, RZ, 0xc0, !PT ;  /* 0xfffffff008007812 */ /* 0x000fe200078ec0ff */
[----:B------:R-:W-:Y:S02]  /*1510*/  VIADD R25, R1, 0x20 ;  /* 0x0000002001197836 */ /* 0x000fe40000000000 */
[----:B------:R-:W-:Y:S02]  /*1520*/  IMAD.MOV.U32 R22, RZ, RZ, RZ ;  /* 0x000000ffff167224 */ /* 0x000fe400078e00ff */
[----:B------:R-:W-:-:S07]  /*1530*/  IMAD.MOV R24, RZ, RZ, -R0 ;  /* 0x000000ffff187224 */ /* 0x000fce00078e0a00 */
.L_x_12:
[----:B------:R-:W2:Y:S04]  /*1540*/  LDL.64 R20, [R25+-0x20] ;  /* 0xffffe00019147983 */ /* 0x000ea80000100a00 */
[----:B------:R-:W3:Y:S04]  /*1550*/  LDL.64 R18, [R25+-0x18] ;  /* 0xffffe80019127983 */ /* 0x000ee80000100a00 */
[----:B------:R-:W4:Y:S04]  /*1560*/  LDL.64 R16, [R25+-0x10] ;  /* 0xfffff00019107983 */ /* 0x000f280000100a00 */
[----:B------:R-:W5:Y:S04]  /*1570*/  LDL.64 R14, [R25+-0x8] ;  /* 0xfffff800190e7983 */ /* 0x000f680000100a00 */
[----:B------:R-:W5:Y:S04]  /*1580*/  LDL.64 R12, [R25] ;  /* 0x00000000190c7983 */ /* 0x000f680000100a00 */
[----:B------:R-:W5:Y:S01]  /*1590*/  LDL.64 R10, [R25+0x8] ;  /* 0x00000800190a7983 */ /* 0x000f620000100a00 */
[----:B--2---:R-:W-:-:S03]  /*15a0*/  IADD3 R22, PT, PT, R21, R20, R22 ;  /* 0x0000001415167210 */ /* 0x004fc60007ffe016 */
[----:B------:R-:W2:Y:S01]  /*15b0*/  LDL.64 R20, [R25+0x10] ;  /* 0x0000100019147983 */ /* 0x000ea20000100a00 */
[----:B---3--:R-:W-:-:S03]  /*15c0*/  IADD3 R18, PT, PT, R19, R18, R22 ;  /* 0x0000001213127210 */ /* 0x008fc60007ffe016 */
[----:B------:R0:W3:Y:S01]  /*15d0*/  LDL.64 R22, [R25+0x18] ;  /* 0x0000180019167983 */ /* 0x0000e20000100a00 */
[----:B------:R-:W-:Y:S01]  /*15e0*/  VIADD R24, R24, 0x10 ;  /* 0x0000001018187836 */ /* 0x000fe20000000000 */
[----:B----4-:R-:W-:-:S04]  /*15f0*/  IADD3 R16, PT, PT, R17, R16, R18 ;  /* 0x0000001011107210 */ /* 0x010fc80007ffe012 */
[----:B-----5:R-:W-:Y:S02]  /*1600*/  IADD3 R14, PT, PT, R15, R14, R16 ;  /* 0x0000000e0f0e7210 */ /* 0x020fe40007ffe010 */
[----:B------:R-:W-:Y:S01]  /*1610*/  ISETP.NE.AND P0, PT, R24, RZ, PT ;  /* 0x000000ff1800720c */ /* 0x000fe20003f05270 */
[----:B0-----:R-:W-:Y:S01]  /*1620*/  VIADD R25, R25, 0x40 ;  /* 0x0000004019197836 */ /* 0x001fe20000000000 */
[----:B------:R-:W-:-:S04]  /*1630*/  IADD3 R12, PT, PT, R13, R12, R14 ;  /* 0x0000000c0d0c7210 */ /* 0x000fc80007ffe00e */
[----:B------:R-:W-:-:S04]  /*1640*/  IADD3 R10, PT, PT, R11, R10, R12 ;  /* 0x0000000a0b0a7210 */ /* 0x000fc80007ffe00c */
[----:B--2---:R-:W-:-:S04]  /*1650*/  IADD3 R10, PT, PT, R21, R20, R10 ;  /* 0x00000014150a7210 */ /* 0x004fc80007ffe00a */
[----:B---3--:R-:W-:Y:S01]  /*1660*/  IADD3 R22, PT, PT, R23, R22, R10 ;  /* 0x0000001617167210 */ /* 0x008fe20007ffe00a */
[----:B------:R-:W-:Y:S06]  /*1670*/  @P0 BRA `(.L_x_12) ;  /* 0xfffffffc00b00947 */ /* 0x000fec000383ffff */
.L_x_11:
[----:B------:R-:W-:Y:S05]  /*1680*/  BSYNC.RECONVERGENT B1 ;  /* 0x0000000000017941 */ /* 0x000fea0003800200 */
.L_x_10:
[----:B------:R-:W-:Y:S04]  /*1690*/  BSSY.RECONVERGENT B1, `(.L_x_13) ;  /* 0x0000028000017945 */ /* 0x000fe80003800200 */
[----:B------:R-:W-:Y:S05]  /*16a0*/  @!P1 BRA `(.L_x_14) ;  /* 0x0000000000989947 */ /* 0x000fea0003800000 */
[----:B------:R-:W-:Y:S01]  /*16b0*/  ISETP.GE.U32.AND P0, PT, R26, 0x8, PT ;  /* 0x000000081a00780c */ /* 0x000fe20003f06070 */
[----:B------:R-:W-:Y:S01]  /*16c0*/  BSSY.RECONVERGENT B2, `(.L_x_15) ;  /* 0x000000e000027945 */ /* 0x000fe20003800200 */
[----:B------:R-:W-:-:S04]  /*16d0*/  LOP3.LUT R15, R8, 0x7, RZ, 0xc0, !PT ;  /* 0x00000007080f7812 */ /* 0x000fc800078ec0ff */
[----:B------:R-:W-:-:S07]  /*16e0*/  ISETP.NE.AND P1, PT, R15, RZ, PT ;  /* 0x000000ff0f00720c */ /* 0x000fce0003f25270 */
[----:B------:R-:W-:Y:S06]  /*16f0*/  @!P0 BRA `(.L_x_16) ;  /* 0x0000000000288947 */ /* 0x000fec0003800000 */
[----:B------:R-:W-:-:S05]  /*1700*/  IMAD R14, R0, 0x4, R1 ;  /* 0x00000004000e7824 */ /* 0x000fca00078e0201 */
[----:B------:R-:W2:Y:S04]  /*1710*/  LDL.64 R16, [R14] ;  /* 0x000000000e107983 */ /* 0x000ea80000100a00 */
[----:B------:R-:W3:Y:S04]  /*1720*/  LDL.64 R18, [R14+0x8] ;  /* 0x000008000e127983 */ /* 0x000ee80000100a00 */
[----:B------:R-:W4:Y:S04]  /*1730*/  LDL.64 R10, [R14+0x10] ;  /* 0x000010000e0a7983 */ /* 0x000f280000100a00 */
[----:B------:R-:W5:Y:S01]  /*1740*/  LDL.64 R12, [R14+0x18] ;  /* 0x000018000e0c7983 */ /* 0x000f620000100a00 */
[----:B------:R-:W-:Y:S01]  /*1750*/  VIADD R0, R0, 0x8 ;  /* 0x0000000800007836 */ /* 0x000fe20000000000 */
[----:B--2---:R-:W-:-:S04]  /*1760*/  IADD3 R16, PT, PT, R17, R16, R22 ;  /* 0x0000001011107210 */ /* 0x004fc80007ffe016 */
[----:B---3--:R-:W-:-:S04]  /*1770*/  IADD3 R16, PT, PT, R19, R18, R16 ;  /* 0x0000001213107210 */ /* 0x008fc80007ffe010 */
[----:B----4-:R-:W-:-:S04]  /*1780*/  IADD3 R10, PT, PT, R11, R10, R16 ;  /* 0x0000000a0b0a7210 */ /* 0x010fc80007ffe010 */
[----:B-----5:R-:W-:-:S07]  /*1790*/  IADD3 R22, PT, PT, R13, R12, R10 ;  /* 0x0000000c0d167210 */ /* 0x020fce0007ffe00a */
.L_x_16:
[----:B------:R-:W-:Y:S05]  /*17a0*/  BSYNC.RECONVERGENT B2 ;  /* 0x0000000000027941 */ /* 0x000fea0003800200 */
.L_x_15:
        /* <DEDUP_REMOVED lines=8> */
[----:B------:R-:W3:Y:S01]  /*1830*/  LDL.64 R14, [R10+0x8] ;  /* 0x000008000a0e7983 */ /* 0x000ee20000100a00 */
[----:B------:R-:W-:Y:S01]  /*1840*/  VIADD R0, R0, 0x4 ;  /* 0x0000000400007836 */ /* 0x000fe20000000000 */
[----:B--2---:R-:W-:-:S04]  /*1850*/  IADD3 R12, PT, PT, R13, R12, R22 ;  /* 0x0000000c0d0c7210 */ /* 0x004fc80007ffe016 */
[----:B---3--:R-:W-:-:S07]  /*1860*/  IADD3 R22, PT, PT, R15, R14, R12 ;  /* 0x0000000e0f167210 */ /* 0x008fce0007ffe00c */
.L_x_18:
[----:B------:R-:W-:Y:S05]  /*1870*/  BSYNC.RECONVERGENT B2 ;  /* 0x0000000000027941 */ /* 0x000fea0003800200 */
.L_x_17:
[----:B------:R-:W-:Y:S05]  /*1880*/  @!P1 BRA `(.L_x_14) ;  /* 0x0000000000209947 */ /* 0x000fea0003800000 */
[----:B------:R-:W-:Y:S02]  /*1890*/  IMAD.MOV R8, RZ, RZ, -R8 ;  /* 0x000000ffff087224 */ /* 0x000fe400078e0a08 */
[----:B------:R-:W-:-:S07]  /*18a0*/  IMAD R0, R0, 0x4, R1 ;  /* 0x0000000400007824 */ /* 0x000fce00078e0201 */
.L_x_19:
[----:B------:R0:W2:Y:S01]  /*18b0*/  LDL R11, [R0] ;  /* 0x00000000000b7983 */ /* 0x0000a20000100800 */
[----:B------:R-:W-:-:S05]  /*18c0*/  VIADD R8, R8, 0x1 ;  /* 0x0000000108087836 */ /* 0x000fca0000000000 */
[----:B------:R-:W-:Y:S01]  /*18d0*/  ISETP.NE.AND P0, PT, R8, RZ, PT ;  /* 0x000000ff0800720c */ /* 0x000fe20003f05270 */
[----:B0-----:R-:W-:Y:S02]  /*18e0*/  VIADD R0, R0, 0x4 ;  /* 0x0000000400007836 */ /* 0x001fe40000000000 */
[----:B--2---:R-:W-:-:S10]  /*18f0*/  IMAD.IADD R22, R11, 0x1, R22 ;  /* 0x000000010b167824 */ /* 0x004fd400078e0216 */
[----:B------:R-:W-:Y:S05]  /*1900*/  @P0 BRA `(.L_x_19) ;  /* 0xfffffffc00e80947 */ /* 0x000fea000383ffff */
.L_x_14:
[----:B------:R-:W-:Y:S05]  /*1910*/  BSYNC.RECONVERGENT B1 ;  /* 0x0000000000017941 */ /* 0x000fea0003800200 */
.L_x_13:
[----:B------:R-:W-:-:S05]  /*1920*/  VIADD R10, R22, 0xffffffff ;  /* 0xffffffff160a7836 */ /* 0x000fca0000000000 */
[----:B------:R-:W-:-:S07]  /*1930*/  SHF.R.S32.HI R11, RZ, 0x1f, R10 ;  /* 0x0000001fff0b7819 */ /* 0x000fce000001140a */
.L_x_9:
[----:B------:R-:W-:Y:S05]  /*1940*/  BSYNC.RECONVERGENT B0 ;  /* 0x0000000000007941 */ /* 0x000fea0003800200 */
.L_x_8:
[----:B------:R-:W-:Y:S01]  /*1950*/  BAR.SYNC.DEFER_BLOCKING 0x0 ;  /* 0x0000000000007b1d */ /* 0x000fe20000010000 */
[----:B------:R-:W-:Y:S02]  /*1960*/  R2UR UR4, R2 ;  /* 0x00000000020472ca */ /* 0x000fe400000e0000 */
[----:B------:R-:W-:-:S13]  /*1970*/  R2UR UR5, R3 ;  /* 0x00000000030572ca */ /* 0x000fda00000e0000 */
[----:B------:R-:W2:Y:S01]  /*1980*/  LDG.E R15, desc[UR4][R6.64] ;  /* 0x00000004060f7981 */ /* 0x000ea2000c1e1900 */
[----:B------:R-:W-:Y:S01]  /*1990*/  LEA R12, P0, R10, R4, 0x2 ;  /* 0x000000040a0c7211 */ /* 0x000fe200078010ff */
[----:B------:R-:W-:Y:S01]  /*19a0*/  IMAD.WIDE R8, R9, 0x4, R4 ;  /* 0x0000000409087825 */ /* 0x000fe200078e0204 */
[----:B------:R-:W-:Y:S02]  /*19b0*/  R2UR UR6, R2 ;  /* 0x00000000020672ca */ /* 0x000fe400000e0000 */
[----:B------:R-:W-:Y:S02]  /*19c0*/  LEA.HI.X R13, R10, R5, R11, 0x2, P0 ;  /* 0x000000050a0d7211 */ /* 0x000fe400000f140b */
[----:B------:R-:W-:-:S03]  /*19d0*/  R2UR UR7, R3 ;  /* 0x00000000030772ca */ /* 0x000fc600000e0000 */
[----:B--2---:R0:W-:Y:S01]  /*19e0*/  ST.E desc[UR4][R12.64], R15 ;  /* 0x0000000f0c007985 */ /* 0x0041e2000c101904 */
[----:B------:R-:W-:Y:S09]  /*19f0*/  BAR.SYNC.DEFER_BLOCKING 0x0 ;  /* 0x0000000000007b1d */ /* 0x000ff20000010000 */
[----:B------:R-:W2:Y:S04]  /*1a00*/  LD.E R9, desc[UR6][R8.64] ;  /* 0x0000000608097980 */ /* 0x000ea8000c101900 */
[----:B--2---:R0:W-:Y:S02]  /*1a10*/  STG.E desc[UR4][R6.64], R9 ;  /* 0x0000000906007986 */ /* 0x0041e4000c101904 */
.L_x_1:
[----:B------:R-:W-:-:S04]  /*1a20*/  MOV R0, 0x8 ;  /* 0x0000000800007802 */ /* 0x000fc80000000f00 */
[----:B------:R1:W2:Y:S03]  /*1a30*/  LDC.64 R2, c[0x4][R0] ;  /* 0x0100000000027b82 */ /* 0x0002a60000000a00 */
[----:B------:R-:W-:-:S07]  /*1a40*/  LEPC R20, `(.L_x_20) ;  /* 0x000000001014794e */ /* 0x000fce0000000000 */
[----:B012---:R-:W-:Y:S05]  /*1a50*/  CALL.ABS.NOINC R2 ;  /* 0x0000000002007343 */ /* 0x007fea0003c00000 */
.L_x_20:
[----:B------:R-:W-:Y:S05]  /*1a60*/  EXIT ;  /* 0x000000000000794d */ /* 0x000fea0003800000 */
.L_x_21:
[----:B------:R-:W-:-:S00]  /*1a70*/  BRA `(.L_x_21) ;  /* 0xfffffffc00fc7947 */ /* 0x000fc0000383ffff */
[----:B------:R-:W-:-:S00]  /*1a80*/  NOP ;  /* 0x0000000000007918 */ /* 0x000fc00000000000 */
[----:B------:R-:W-:-:S00]  /*1a90*/  NOP ;  /* 0x0000000000007918 */ /* 0x000fc00000000000 */
[----:B------:R-:W-:-:S00]  /*1aa0*/  NOP ;  /* 0x0000000000007918 */ /* 0x000fc00000000000 */
[----:B------:R-:W-:-:S00]  /*1ab0*/  NOP ;  /* 0x0000000000007918 */ /* 0x000fc00000000000 */
[----:B------:R-:W-:-:S00]  /*1ac0*/  NOP ;  /* 0x0000000000007918 */ /* 0x000fc00000000000 */
[----:B------:R-:W-:-:S00]  /*1ad0*/  NOP ;  /* 0x0000000000007918 */ /* 0x000fc00000000000 */
[----:B------:R-:W-:-:S00]  /*1ae0*/  NOP ;  /* 0x0000000000007918 */ /* 0x000fc00000000000 */
[----:B------:R-:W-:-:S00]  /*1af0*/  NOP ;  /* 0x0000000000007918 */ /* 0x000fc00000000000 */
.L_x_22:


//--------------------- .nv.shared.reserved.0     --------------------------
	.section	.nv.shared.reserved.0,"aw",@nobits
	.weak		__nv_reservedSMEM_offset_0_alias
	.size		__nv_reservedSMEM_offset_0_alias, 0, 64
	.other		__nv_reservedSMEM_offset_0_alias,@"STO_CUDA_RESERVED_SHARED STV_DEFAULT"
__nv_reservedSMEM_offset_0_alias:
	.zero		0
	.zero		64


//--------------------- .nv.constant0._Z9countSortPfii --------------------------
	.section	.nv.constant0._Z9countSortPfii,"a",@progbits
	.sectionflags	@""
	.align	4
.nv.constant0._Z9countSortPfii:
	.zero		912


//--------------------- SYMBOLS --------------------------

	.type		.nv.reservedSmem.offset0,@object
	.size		.nv.reservedSmem.offset0,0x4
	.type		malloc,@function
	.type		free,@function
